	.headerflags	@"EF_CUDA_TEXMODE_UNIFIED EF_CUDA_64BIT_ADDRESS EF_CUDA_ACCELERATORS EF_CUDA_SM90 EF_CUDA_VIRTUAL_SM(EF_CUDA_SM90)"
	.elftype	@"ET_EXEC"


//--------------------- .nv.info                  --------------------------
	.section	.nv.info,"",@"SHT_CUDA_INFO"
	.align	4


	//----- nvinfo : EIATTR_REGCOUNT
	.align		4
        /*0000*/ 	.byte	0x04, 0x2f
        /*0002*/ 	.short	(.L_3 - .L_2)
	.align		4
.L_2:
        /*0004*/ 	.word	index@(triton_poi_fused__native_batch_norm_legit_no_training__prelu_kernel_0)
        /*0008*/ 	.word	0x00000016


	//----- nvinfo : EIATTR_MIN_STACK_SIZE
	.align		4
.L_3:
        /*000c*/ 	.byte	0x04, 0x12
        /*000e*/ 	.short	(.L_5 - .L_4)
	.align		4
.L_4:
        /*0010*/ 	.word	index@(triton_poi_fused__native_batch_norm_legit_no_training__prelu_kernel_0)
        /*0014*/ 	.word	0x00000000


	//----- nvinfo : EIATTR_FRAME_SIZE
	.align		4
.L_5:
        /*0018*/ 	.byte	0x04, 0x11
        /*001a*/ 	.short	(.L_7 - .L_6)
	.align		4
.L_6:
        /*001c*/ 	.word	index@(triton_poi_fused__native_batch_norm_legit_no_training__prelu_kernel_0)
        /*0020*/ 	.word	0x00000000


	//----- nvinfo : EIATTR_MIN_STACK_SIZE
	.align		4
.L_7:
        /*0024*/ 	.byte	0x04, 0x12
        /*0026*/ 	.short	(.L_9 - .L_8)
	.align		4
.L_8:
        /*0028*/ 	.word	index@(triton_poi_fused__native_batch_norm_legit_no_training__prelu_kernel_0)
        /*002c*/ 	.word	0x00000000
.L_9:


//--------------------- .nv.info.triton_poi_fused__native_batch_norm_legit_no_training__prelu_kernel_0 --------------------------
	.section	.nv.info.triton_poi_fused__native_batch_norm_legit_no_training__prelu_kernel_0,"",@"SHT_CUDA_INFO"
	.sectionflags	@""
	.align	4


	//----- nvinfo : EIATTR_CUDA_API_VERSION
	.align		4
        /*0000*/ 	.byte	0x04, 0x37
        /*0002*/ 	.short	(.L_11 - .L_10)
.L_10:
        /*0004*/ 	.word	0x0000007c


	//----- nvinfo : EIATTR_KPARAM_INFO
	.align		4
.L_11:
        /*0008*/ 	.byte	0x04, 0x17
        /*000a*/ 	.short	(.L_13 - .L_12)
.L_12:
        /*000c*/ 	.word	0x00000000
        /*0010*/ 	.short	0x0007
        /*0012*/ 	.short	0x0038
        /*0014*/ 	.byte	0x00, 0xf0, 0x11, 0x00


	//----- nvinfo : EIATTR_KPARAM_INFO
	.align		4
.L_13:
        /*0018*/ 	.byte	0x04, 0x17
        /*001a*/ 	.short	(.L_15 - .L_14)
.L_14:
        /*001c*/ 	.word	0x00000000
        /*0020*/ 	.short	0x0006
        /*0022*/ 	.short	0x0030
        /*0024*/ 	.byte	0x00, 0xf4, 0x21, 0x00


	//----- nvinfo : EIATTR_KPARAM_INFO
	.align		4
.L_15:
        /*0028*/ 	.byte	0x04, 0x17
        /*002a*/ 	.short	(.L_17 - .L_16)
.L_16:
        /*002c*/ 	.word	0x00000000
        /*0030*/ 	.short	0x0005
        /*0032*/ 	.short	0x0028
        /*0034*/ 	.byte	0x00, 0xf4, 0x21, 0x00


	//----- nvinfo : EIATTR_KPARAM_INFO
	.align		4
.L_17:
        /*0038*/ 	.byte	0x04, 0x17
        /*003a*/ 	.short	(.L_19 - .L_18)
.L_18:
        /*003c*/ 	.word	0x00000000
        /*0040*/ 	.short	0x0004
        /*0042*/ 	.short	0x0020
        /*0044*/ 	.byte	0x00, 0xf4, 0x21, 0x00


	//----- nvinfo : EIATTR_KPARAM_INFO
	.align		4
.L_19:
        /*0048*/ 	.byte	0x04, 0x17
        /*004a*/ 	.short	(.L_21 - .L_20)
.L_20:
        /*004c*/ 	.word	0x00000000
        /*0050*/ 	.short	0x0003
        /*0052*/ 	.short	0x0018
        /*0054*/ 	.byte	0x00, 0xf4, 0x21, 0x00


	//----- nvinfo : EIATTR_KPARAM_INFO
	.align		4
.L_21:
        /*0058*/ 	.byte	0x04, 0x17
        /*005a*/ 	.short	(.L_23 - .L_22)
.L_22:
        /*005c*/ 	.word	0x00000000
        /*0060*/ 	.short	0x0002
        /*0062*/ 	.short	0x0010
        /*0064*/ 	.byte	0x00, 0xf4, 0x21, 0x00


	//----- nvinfo : EIATTR_KPARAM_INFO
	.align		4
.L_23:
        /*0068*/ 	.byte	0x04, 0x17
        /*006a*/ 	.short	(.L_25 - .L_24)
.L_24:
        /*006c*/ 	.word	0x00000000
        /*0070*/ 	.short	0x0001
        /*0072*/ 	.short	0x0008
        /*0074*/ 	.byte	0x00, 0xf4, 0x21, 0x00


	//----- nvinfo : EIATTR_KPARAM_INFO
	.align		4
.L_25:
        /*0078*/ 	.byte	0x04, 0x17
        /*007a*/ 	.short	(.L_27 - .L_26)
.L_26:
        /*007c*/ 	.word	0x00000000
        /*0080*/ 	.short	0x0000
        /*0082*/ 	.short	0x0000
        /*0084*/ 	.byte	0x00, 0xf4, 0x21, 0x00


	//----- nvinfo : EIATTR_SPARSE_MMA_MASK
	.align		4
.L_27:
        /*0088*/ 	.byte	0x03, 0x50
        /*008a*/ 	.short	0x0000


	//----- nvinfo : EIATTR_MAXREG_COUNT
	.align		4
        /*008c*/ 	.byte	0x03, 0x1b
        /*008e*/ 	.short	0x00ff


	//----- nvinfo : EIATTR_EXIT_INSTR_OFFSETS
	.align		4
        /*0090*/ 	.byte	0x04, 0x1c
        /*0092*/ 	.short	(.L_29 - .L_28)


	//   ....[0]....
.L_28:
        /*0094*/ 	.word	0x00000360


	//   ....[1]....
        /*0098*/ 	.word	0x00000380


	//----- nvinfo : EIATTR_REQNTID
	.align		4
.L_29:
        /*009c*/ 	.byte	0x04, 0x10
        /*009e*/ 	.short	(.L_31 - .L_30)
.L_30:
        /*00a0*/ 	.word	0x00000080
        /*00a4*/ 	.word	0x00000001
        /*00a8*/ 	.word	0x00000001


	//----- nvinfo : EIATTR_CBANK_PARAM_SIZE
	.align		4
.L_31:
        /*00ac*/ 	.byte	0x03, 0x19
        /*00ae*/ 	.short	0x003c


	//----- nvinfo : EIATTR_PARAM_CBANK
	.align		4
        /*00b0*/ 	.byte	0x04, 0x0a
        /*00b2*/ 	.short	(.L_33 - .L_32)
	.align		4
.L_32:
        /*00b4*/ 	.word	index@(.nv.constant0.triton_poi_fused__native_batch_norm_legit_no_training__prelu_kernel_0)
        /*00b8*/ 	.short	0x0210
        /*00ba*/ 	.short	0x003c


	//----- nvinfo : EIATTR_SW_WAR
	.align		4
.L_33:
        /*00bc*/ 	.byte	0x04, 0x36
        /*00be*/ 	.short	(.L_35 - .L_34)
.L_34:
        /*00c0*/ 	.word	0x00000008
.L_35:


//--------------------- .nv.callgraph             --------------------------
	.section	.nv.callgraph,"",@"SHT_CUDA_CALLGRAPH"
	.align	4
	.sectionentsize	8
	.align		4
        /*0000*/ 	.word	0x00000000
	.align		4
        /*0004*/ 	.word	0xffffffff
	.align		4
        /*0008*/ 	.word	0x00000000
	.align		4
        /*000c*/ 	.word	0xfffffffe
	.align		4
        /*0010*/ 	.word	0x00000000
	.align		4
        /*0014*/ 	.word	0xfffffffd
	.align		4
        /*0018*/ 	.word	0x00000000
	.align		4
        /*001c*/ 	.word	0xfffffffc


//--------------------- .nv.constant4             --------------------------
	.section	.nv.constant4,"a",@progbits
	.align	8
	.align		8
.nv.constant4:
        /*0000*/ 	.dword	_$_str
	.align		8
        /*0008*/ 	.dword	_$_str_$_2


//--------------------- .text.triton_poi_fused__native_batch_norm_legit_no_training__prelu_kernel_0 --------------------------
	.section	.text.triton_poi_fused__native_batch_norm_legit_no_training__prelu_kernel_0,"ax",@progbits
	.align	128
        .global         triton_poi_fused__native_batch_norm_legit_no_training__prelu_kernel_0
        .type           triton_poi_fused__native_batch_norm_legit_no_training__prelu_kernel_0,@function
        .size           triton_poi_fused__native_batch_norm_legit_no_training__prelu_kernel_0,(.L_x_1 - triton_poi_fused__native_batch_norm_legit_no_training__prelu_kernel_0)
        .other          triton_poi_fused__native_batch_norm_legit_no_training__prelu_kernel_0,@"STO_CUDA_ENTRY STV_DEFAULT"
triton_poi_fused__native_batch_norm_legit_no_training__prelu_kernel_0:
.text.triton_poi_fused__native_batch_norm_legit_no_training__prelu_kernel_0:
[----:B------:R-:W0:Y:S01]  /*0000*/  LDC R1, c[0x0][0x28] ;  /* 0x00000a00ff017b82 */ /* 0x000e220000000800 */
[----:B------:R-:W1:Y:S07]  /*0010*/  S2R R2, SR_TID.X ;  /* 0x0000000000027919 */ /* 0x000e6e0000002100 */
[----:B------:R-:W2:Y:S01]  /*0020*/  LDC.64 R8, c[0x0][0x228] ;  /* 0x00008a00ff087b82 */ /* 0x000ea20000000a00 */
[----:B------:R-:W-:Y:S01]  /*0030*/  ULDC.64 UR4, c[0x0][0x208] ;  /* 0x0000820000047ab9 */ /* 0x000fe20000000a00 */
[----:B------:R-:W3:Y:S06]  /*0040*/  S2R R3, SR_CTAID.X ;  /* 0x0000000000037919 */ /* 0x000eec0000002500 */
[----:B------:R-:W4:Y:S08]  /*0050*/  LDC.64 R10, c[0x0][0x218] ;  /* 0x00008600ff0a7b82 */ /* 0x000f300000000a00 */
[----:B------:R-:W5:Y:S08]  /*0060*/  LDC.64 R12, c[0x0][0x220] ;  /* 0x00008800ff0c7b82 */ /* 0x000f700000000a00 */
[----:B------:R-:W4:Y:S01]  /*0070*/  LDC.64 R14, c[0x0][0x230] ;  /* 0x00008c00ff0e7b82 */ /* 0x000f220000000a00 */
[----:B-1----:R-:W-:-:S07]  /*0080*/  LOP3.LUT R2, R2, 0x7f, RZ, 0xc0, !PT ;  /* 0x0000007f02027812 */ /* 0x002fce00078ec0ff */
[----:B------:R-:W1:Y:S01]  /*0090*/  LDC.64 R4, c[0x0][0x238] ;  /* 0x00008e00ff047b82 */ /* 0x000e620000000a00 */
[----:B---3--:R-:W-:Y:S02]  /*00a0*/  SHF.R.S32.HI R0, RZ, 0x18, R3 ;  /* 0x00000018ff007819 */ /* 0x008fe40000011403 */
[----:B------:R-:W-:Y:S02]  /*00b0*/  LEA R2, R3, R2, 0x7 ;  /* 0x0000000203027211 */ /* 0x000fe400078e38ff */
[----:B------:R-:W-:Y:S02]  /*00c0*/  SGXT R3, R0, 0x1 ;  /* 0x000000010003781a */ /* 0x000fe40000000200 */
[----:B------:R-:W-:Y:S02]  /*00d0*/  CS2R R6, SRZ ;  /* 0x0000000000067805 */ /* 0x000fe4000001ff00 */
[----:B------:R-:W-:Y:S01]  /*00e0*/  ISETP.GE.AND P0, PT, R2, 0x100, PT ;  /* 0x000001000200780c */ /* 0x000fe20003f06270 */
[----:B------:R-:W3:Y:S01]  /*00f0*/  LDC.64 R16, c[0x0][0x240] ;  /* 0x00009000ff107b82 */ /* 0x000ee20000000a00 */
[----:B------:R-:W-:-:S04]  /*0100*/  LEA.HI R3, R3, R2, RZ, 0x4 ;  /* 0x0000000203037211 */ /* 0x000fc800078f20ff */
[----:B------:R-:W-:-:S04]  /*0110*/  SHF.R.S32.HI R3, RZ, 0x4, R3 ;  /* 0x00000004ff037819 */ /* 0x000fc80000011403 */
[----:B------:R-:W-:-:S04]  /*0120*/  LEA.HI R0, R3, R3, RZ, 0x2 ;  /* 0x0000000303007211 */ /* 0x000fc800078f10ff */
[----:B------:R-:W-:-:S04]  /*0130*/  LOP3.LUT R0, R0, 0xfffffffc, RZ, 0xc0, !PT ;  /* 0xfffffffc00007812 */ /* 0x000fc800078ec0ff */
[----:B------:R-:W-:Y:S01]  /*0140*/  IADD3 R19, R3, -R0, RZ ;  /* 0x8000000003137210 */ /* 0x000fe20007ffe0ff */
[----:B------:R-:W-:-:S04]  /*0150*/  HFMA2.MMA R0, -RZ, RZ, 0, 0 ;  /* 0x00000000ff007435 */ /* 0x000fc800000001ff */
[----:B--2---:R-:W-:-:S06]  /*0160*/  IMAD.WIDE R8, R19, 0x4, R8 ;  /* 0x0000000413087825 */ /* 0x004fcc00078e0208 */
[----:B------:R2:W3:Y:S01]  /*0170*/  @!P0 LDG.E.EL R0, desc[UR4][R8.64] ;  /* 0x0000000408008981 */ /* 0x0004e2000c2e1900 */
[----:B------:R-:W-:Y:S01]  /*0180*/  MOV R3, RZ ;  /* 0x000000ff00037202 */ /* 0x000fe20000000f00 */
[----:B----4-:R-:W-:-:S04]  /*0190*/  IMAD.WIDE R10, R2, 0x4, R10 ;  /* 0x00000004020a7825 */ /* 0x010fc800078e020a */
[C---:B-----5:R-:W-:Y:S01]  /*01a0*/  IMAD.WIDE R12, R19.reuse, 0x4, R12 ;  /* 0x00000004130c7825 */ /* 0x060fe200078e020c */
[----:B------:R-:W4:Y:S04]  /*01b0*/  @!P0 LDG.E R3, desc[UR4][R10.64] ;  /* 0x000000040a038981 */ /* 0x000f28000c1e1900 */
[----:B------:R-:W4:Y:S01]  /*01c0*/  @!P0 LDG.E.EL R6, desc[UR4][R12.64] ;  /* 0x000000040c068981 */ /* 0x000f22000c2e1900 */
[----:B--2---:R-:W-:Y:S01]  /*01d0*/  CS2R R8, SRZ ;  /* 0x0000000000087805 */ /* 0x004fe2000001ff00 */
[----:B0-----:R-:W-:-:S04]  /*01e0*/  IMAD.WIDE R14, R19, 0x4, R14 ;  /* 0x00000004130e7825 */ /* 0x001fc800078e020e */
[C---:B-1----:R-:W-:Y:S01]  /*01f0*/  IMAD.WIDE R4, R19.reuse, 0x4, R4 ;  /* 0x0000000413047825 */ /* 0x042fe200078e0204 */
[----:B------:R-:W2:Y:S04]  /*0200*/  @!P0 LDG.E.EL R8, desc[UR4][R14.64] ;  /* 0x000000040e088981 */ /* 0x000ea8000c2e1900 */
[----:B------:R0:W2:Y:S01]  /*0210*/  @!P0 LDG.E.EL R7, desc[UR4][R4.64] ;  /* 0x0000000404078981 */ /* 0x0000a2000c2e1900 */
[----:B---3--:R-:W-:-:S05]  /*0220*/  IMAD.WIDE R16, R19, 0x4, R16 ;  /* 0x0000000413107825 */ /* 0x008fca00078e0210 */
[----:B------:R-:W3:Y:S01]  /*0230*/  @!P0 LDG.E.EL R9, desc[UR4][R16.64] ;  /* 0x0000000410098981 */ /* 0x000ee2000c2e1900 */
[----:B0-----:R-:W-:Y:S01]  /*0240*/  HFMA2.MMA R5, -RZ, RZ, 1.625, 0 ;  /* 0x3e800000ff057435 */ /* 0x001fe200000001ff */
[----:B------:R-:W-:-:S04]  /*0250*/  FADD R0, R0, 9.9999997473787516356e-06 ;  /* 0x3727c5ac00007421 */ /* 0x000fc80000000000 */
[----:B------:R-:W0:Y:S01]  /*0260*/  MUFU.SQRT R10, R0 ;  /* 0x00000000000a7308 */ /* 0x000e220000002000 */
[----:B----4-:R-:W-:Y:S01]  /*0270*/  FADD R3, -R6, R3 ;  /* 0x0000000306037221 */ /* 0x010fe20000000100 */
[C---:B0-----:R-:W-:Y:S02]  /*0280*/  FSETP.GT.AND P1, PT, R10.reuse, 8.50705917302346158658e+37, PT ;  /* 0x7e8000000a00780b */ /* 0x041fe40003f24000 */
[----:B------:R-:W-:Y:S02]  /*0290*/  FSETP.GEU.AND P2, PT, R10, 1.175494350822287508e-38, PT ;  /* 0x008000000a00780b */ /* 0x000fe40003f4e000 */
[----:B------:R-:W-:-:S09]  /*02a0*/  FSEL R5, R5, 1, P1 ;  /* 0x3f80000005057808 */ /* 0x000fd20000800000 */
[----:B------:R-:W-:Y:S02]  /*02b0*/  @P1 FMUL R10, R10, 0.25 ;  /* 0x3e8000000a0a1820 */ /* 0x000fe40000400000 */
[----:B------:R-:W-:Y:S02]  /*02c0*/  @!P2 FMUL R5, R5, 16777216 ;  /* 0x4b8000000505a820 */ /* 0x000fe40000400000 */
[----:B------:R-:W-:-:S06]  /*02d0*/  @!P2 FMUL R10, R10, 16777216 ;  /* 0x4b8000000a0aa820 */ /* 0x000fcc0000400000 */
[----:B------:R-:W0:Y:S02]  /*02e0*/  MUFU.RCP R10, R10 ;  /* 0x0000000a000a7308 */ /* 0x000e240000001000 */
[----:B0-----:R-:W-:Y:S02]  /*02f0*/  FMUL R6, R10, R5 ;  /* 0x000000050a067220 */ /* 0x001fe40000400000 */
[----:B------:R-:W0:Y:S02]  /*0300*/  LDC.64 R4, c[0x0][0x210] ;  /* 0x00008400ff047b82 */ /* 0x000e240000000a00 */
[----:B------:R-:W-:-:S04]  /*0310*/  FMUL R6, R3, R6 ;  /* 0x0000000603067220 */ /* 0x000fc80000400000 */
[----:B--2---:R-:W-:-:S05]  /*0320*/  FFMA R6, R6, R8, R7 ;  /* 0x0000000806067223 */ /* 0x004fca0000000007 */
[----:B------:R-:W-:Y:S01]  /*0330*/  FSETP.GT.AND P1, PT, R6, RZ, PT ;  /* 0x000000ff0600720b */ /* 0x000fe20003f24000 */
[----:B0-----:R-:W-:-:S12]  /*0340*/  IMAD.WIDE R2, R2, 0x4, R4 ;  /* 0x0000000402027825 */ /* 0x001fd800078e0204 */
[----:B---3--:R-:W-:Y:S01]  /*0350*/  @!P1 FMUL R6, R6, R9 ;  /* 0x0000000906069220 */ /* 0x008fe20000400000 */
[----:B------:R-:W-:Y:S06]  /*0360*/  @P0 EXIT ;  /* 0x000000000000094d */ /* 0x000fec0003800000 */
[----:B------:R-:W-:Y:S01]  /*0370*/  STG.E desc[UR4][R2.64], R6 ;  /* 0x0000000602007986 */ /* 0x000fe2000c101904 */
[----:B------:R-:W-:Y:S05]  /*0380*/  EXIT ;  /* 0x000000000000794d */ /* 0x000fea0003800000 */
.L_x_0:
[----:B------:R-:W-:-:S00]  /*0390*/  BRA `(.L_x_0) ;  /* 0xfffffffc00fc7947 */ /* 0x000fc0000383ffff */
[----:B------:R-:W-:-:S00]  /*03a0*/  NOP ;  /* 0x0000000000007918 */ /* 0x000fc00000000000 */
        /* <DEDUP_REMOVED lines=13> */
.L_x_1:


//--------------------- .nv.global.init           --------------------------
	.section	.nv.global.init,"aw",@progbits
.nv.global.init:
	.type		_$_str,@object
	.size		_$_str,(_$_str_$_2 - _$_str)
_$_str:
        /*0000*/ 	.byte	0x5f, 0x5f, 0x43, 0x55, 0x44, 0x41, 0x5f, 0x46, 0x54, 0x5a, 0x00
	.type		_$_str_$_2,@object
	.size		_$_str_$_2,(.L_1 - _$_str_$_2)
_$_str_$_2:
        /*000b*/ 	.byte	0x5f, 0x5f, 0x43, 0x55, 0x44, 0x41, 0x5f, 0x50, 0x52, 0x45, 0x43, 0x5f, 0x53, 0x51, 0x52, 0x54
        /*001b*/ 	.byte	0x00
.L_1:


//--------------------- .nv.constant0.triton_poi_fused__native_batch_norm_legit_no_training__prelu_kernel_0 --------------------------
	.section	.nv.constant0.triton_poi_fused__native_batch_norm_legit_no_training__prelu_kernel_0,"a",@progbits
	.sectionflags	@""
	.align	4
.nv.constant0.triton_poi_fused__native_batch_norm_legit_no_training__prelu_kernel_0:
	.zero		588
